//
// Generated by NVIDIA NVVM Compiler
//
// Compiler Build ID: CL-36424714
// Cuda compilation tools, release 13.0, V13.0.88
// Based on NVVM 20.0.0
//

.version 9.0
.target sm_100
.address_size 64

	// .globl	_Z10sigmoid_v1PfS_ii

.visible .entry _Z10sigmoid_v1PfS_ii(
	.param .u64 .ptr .align 1 _Z10sigmoid_v1PfS_ii_param_0,
	.param .u64 .ptr .align 1 _Z10sigmoid_v1PfS_ii_param_1,
	.param .u32 _Z10sigmoid_v1PfS_ii_param_2,
	.param .u32 _Z10sigmoid_v1PfS_ii_param_3
)
{
	.reg .pred 	%p<2>;
	.reg .b32 	%r<17>;
	.reg .b32 	%f<51>;
	.reg .b64 	%rd<8>;

	ld.param.u64 	%rd1, [_Z10sigmoid_v1PfS_ii_param_0];
	ld.param.u64 	%rd2, [_Z10sigmoid_v1PfS_ii_param_1];
	ld.param.u32 	%r2, [_Z10sigmoid_v1PfS_ii_param_2];
	ld.param.u32 	%r3, [_Z10sigmoid_v1PfS_ii_param_3];
	mov.u32 	%r4, %ctaid.x;
	mov.u32 	%r5, %ntid.x;
	mov.u32 	%r6, %tid.x;
	mad.lo.s32 	%r7, %r4, %r5, %r6;
	shl.b32 	%r1, %r7, 2;
	mul.lo.s32 	%r8, %r3, %r2;
	setp.ge.s32 	%p1, %r1, %r8;
	@%p1 bra 	$L__BB0_2;
	cvta.to.global.u64 	%rd3, %rd1;
	cvta.to.global.u64 	%rd4, %rd2;
	mul.wide.s32 	%rd5, %r1, 4;
	add.s64 	%rd6, %rd3, %rd5;
	ld.global.v4.f32 	{%f1, %f2, %f3, %f4}, [%rd6];
	fma.rn.f32 	%f5, %f1, 0fBBBB989D, 0f3F000000;
	cvt.sat.f32.f32 	%f6, %f5;
	mov.f32 	%f7, 0f4B400001;
	mov.f32 	%f8, 0f437C0000;
	fma.rm.f32 	%f9, %f6, %f8, %f7;
	add.f32 	%f10, %f9, 0fCB40007F;
	neg.f32 	%f11, %f10;
	fma.rn.f32 	%f12, %f1, 0fBFB8AA3B, %f11;
	fma.rn.f32 	%f13, %f1, 0fB2A57060, %f12;
	mov.b32 	%r9, %f9;
	shl.b32 	%r10, %r9, 23;
	mov.b32 	%f14, %r10;
	ex2.approx.ftz.f32 	%f15, %f13;
	fma.rn.f32 	%f16, %f15, %f14, 0f3F800000;
	rcp.rn.f32 	%f17, %f16;
	fma.rn.f32 	%f18, %f2, 0fBBBB989D, 0f3F000000;
	cvt.sat.f32.f32 	%f19, %f18;
	fma.rm.f32 	%f20, %f19, %f8, %f7;
	add.f32 	%f21, %f20, 0fCB40007F;
	neg.f32 	%f22, %f21;
	fma.rn.f32 	%f23, %f2, 0fBFB8AA3B, %f22;
	fma.rn.f32 	%f24, %f2, 0fB2A57060, %f23;
	mov.b32 	%r11, %f20;
	shl.b32 	%r12, %r11, 23;
	mov.b32 	%f25, %r12;
	ex2.approx.ftz.f32 	%f26, %f24;
	fma.rn.f32 	%f27, %f26, %f25, 0f3F800000;
	rcp.rn.f32 	%f28, %f27;
	fma.rn.f32 	%f29, %f3, 0fBBBB989D, 0f3F000000;
	cvt.sat.f32.f32 	%f30, %f29;
	fma.rm.f32 	%f31, %f30, %f8, %f7;
	add.f32 	%f32, %f31, 0fCB40007F;
	neg.f32 	%f33, %f32;
	fma.rn.f32 	%f34, %f3, 0fBFB8AA3B, %f33;
	fma.rn.f32 	%f35, %f3, 0fB2A57060, %f34;
	mov.b32 	%r13, %f31;
	shl.b32 	%r14, %r13, 23;
	mov.b32 	%f36, %r14;
	ex2.approx.ftz.f32 	%f37, %f35;
	fma.rn.f32 	%f38, %f37, %f36, 0f3F800000;
	rcp.rn.f32 	%f39, %f38;
	fma.rn.f32 	%f40, %f4, 0fBBBB989D, 0f3F000000;
	cvt.sat.f32.f32 	%f41, %f40;
	fma.rm.f32 	%f42, %f41, %f8, %f7;
	add.f32 	%f43, %f42, 0fCB40007F;
	neg.f32 	%f44, %f43;
	fma.rn.f32 	%f45, %f4, 0fBFB8AA3B, %f44;
	fma.rn.f32 	%f46, %f4, 0fB2A57060, %f45;
	mov.b32 	%r15, %f42;
	shl.b32 	%r16, %r15, 23;
	mov.b32 	%f47, %r16;
	ex2.approx.ftz.f32 	%f48, %f46;
	fma.rn.f32 	%f49, %f48, %f47, 0f3F800000;
	rcp.rn.f32 	%f50, %f49;
	add.s64 	%rd7, %rd4, %rd5;
	st.global.v4.f32 	[%rd7], {%f17, %f28, %f39, %f50};
$L__BB0_2:
	ret;

}


// ===== COMPILED SASS (sm_100) =====

	.target	sm_100

	.elftype	@"ET_EXEC"


//--------------------- .note.nv.tkinfo           --------------------------
	.section	.note.nv.tkinfo,"",@"SHT_NOTE"
	.sectionflags	@"SHF_NOTE_NV_TKINFO"
	.tkinfo
        /*0018*/ 	.word	0x00000002
        /*0030*/ 	.string	""
        /*0030*/ 	.string	"ptxas"
        /*0030*/ 	.string	"Cuda compilation tools, release 13.0, V13.0.88"
        /*0030*/ 	.string	"Build cuda_13.0.r13.0/compiler.36424714_0"
        /*0030*/ 	.string	"-arch sm_100 -m 64 "



//--------------------- .note.nv.cuinfo           --------------------------
	.section	.note.nv.cuinfo,"",@"SHT_NOTE"
	.sectionflags	@"SHF_NOTE_NV_CUINFO"
        /*0018*/ 	.short	0x0002
        /*001a*/ 	.short	0x0064
        /*001c*/ 	.short	0x0082
	.zero		2


//--------------------- .nv.info                  --------------------------
	.section	.nv.info,"",@"SHT_CUDA_INFO"
	.align	4


	//----- nvinfo : EIATTR_REGCOUNT
	.align		4
        /*0000*/ 	.byte	0x04, 0x2f
        /*0002*/ 	.short	(.L_1 - .L_0)
	.align		4
.L_0:
        /*0004*/ 	.word	index@(_Z10sigmoid_v1PfS_ii)
        /*0008*/ 	.word	0x00000012


	//----- nvinfo : EIATTR_FRAME_SIZE
	.align		4
.L_1:
        /*000c*/ 	.byte	0x04, 0x11
        /*000e*/ 	.short	(.L_3 - .L_2)
	.align		4
.L_2:
        /*0010*/ 	.word	index@($__internal_0_$__cuda_sm20_rcp_rn_f32_slowpath)
        /*0014*/ 	.word	0x00000000


	//----- nvinfo : EIATTR_FRAME_SIZE
	.align		4
.L_3:
        /*0018*/ 	.byte	0x04, 0x11
        /*001a*/ 	.short	(.L_5 - .L_4)
	.align		4
.L_4:
        /*001c*/ 	.word	index@(_Z10sigmoid_v1PfS_ii)
        /*0020*/ 	.word	0x00000000


	//----- nvinfo : EIATTR_MIN_STACK_SIZE
	.align		4
.L_5:
        /*0024*/ 	.byte	0x04, 0x12
        /*0026*/ 	.short	(.L_7 - .L_6)
	.align		4
.L_6:
        /*0028*/ 	.word	index@(_Z10sigmoid_v1PfS_ii)
        /*002c*/ 	.word	0x00000000
.L_7:


//--------------------- .nv.compat                --------------------------
	.section	.nv.compat,"",@"SHT_CUDA_COMPAT_INFO"
	.align	4
        /*0000*/ 	.byte	0x02, 0x09, 0x00, 0x00, 0x02, 0x02, 0x01, 0x00, 0x02, 0x05, 0x05, 0x00, 0x03, 0x07, 0x01, 0x01
        /*0010*/ 	.byte	0x02, 0x03, 0x00, 0x00, 0x02, 0x06, 0x01, 0x00, 0x04, 0x0b, 0x08, 0x00, 0x09, 0x00, 0x00, 0x00
        /*0020*/ 	.byte	0x00, 0x00, 0x00, 0x00


//--------------------- .nv.info._Z10sigmoid_v1PfS_ii --------------------------
	.section	.nv.info._Z10sigmoid_v1PfS_ii,"",@"SHT_CUDA_INFO"
	.sectionflags	@""
	.align	4


	//----- nvinfo : EIATTR_CUDA_API_VERSION
	.align		4
        /*0000*/ 	.byte	0x04, 0x37
        /*0002*/ 	.short	(.L_9 - .L_8)
.L_8:
        /*0004*/ 	.word	0x00000082


	//----- nvinfo : EIATTR_KPARAM_INFO
	.align		4
.L_9:
        /*0008*/ 	.byte	0x04, 0x17
        /*000a*/ 	.short	(.L_11 - .L_10)
.L_10:
        /*000c*/ 	.word	0x00000000
        /*0010*/ 	.short	0x0003
        /*0012*/ 	.short	0x0014
        /*0014*/ 	.byte	0x00, 0xf0, 0x11, 0x00


	//----- nvinfo : EIATTR_KPARAM_INFO
	.align		4
.L_11:
        /*0018*/ 	.byte	0x04, 0x17
        /*001a*/ 	.short	(.L_13 - .L_12)
.L_12:
        /*001c*/ 	.word	0x00000000
        /*0020*/ 	.short	0x0002
        /*0022*/ 	.short	0x0010
        /*0024*/ 	.byte	0x00, 0xf0, 0x11, 0x00


	//----- nvinfo : EIATTR_KPARAM_INFO
	.align		4
.L_13:
        /*0028*/ 	.byte	0x04, 0x17
        /*002a*/ 	.short	(.L_15 - .L_14)
.L_14:
        /*002c*/ 	.word	0x00000000
        /*0030*/ 	.short	0x0001
        /*0032*/ 	.short	0x0008
        /*0034*/ 	.byte	0x00, 0xf5, 0x21, 0x00


	//----- nvinfo : EIATTR_KPARAM_INFO
	.align		4
.L_15:
        /*0038*/ 	.byte	0x04, 0x17
        /*003a*/ 	.short	(.L_17 - .L_16)
.L_16:
        /*003c*/ 	.word	0x00000000
        /*0040*/ 	.short	0x0000
        /*0042*/ 	.short	0x0000
        /*0044*/ 	.byte	0x00, 0xf5, 0x21, 0x00


	//----- nvinfo : EIATTR_SPARSE_MMA_MASK
	.align		4
.L_17:
        /*0048*/ 	.byte	0x03, 0x50
        /*004a*/ 	.short	0x0000


	//----- nvinfo : EIATTR_MAXREG_COUNT
	.align		4
        /*004c*/ 	.byte	0x03, 0x1b
        /*004e*/ 	.short	0x00ff


	//----- nvinfo : EIATTR_MERCURY_ISA_VERSION
	.align		4
        /*0050*/ 	.byte	0x03, 0x5f
        /*0052*/ 	.short	0x0101


	//----- nvinfo : EIATTR_VRC_CTA_INIT_COUNT
	.align		4
        /*0054*/ 	.byte	0x02, 0x4a
	.zero		1
	.zero		1


	//----- nvinfo : EIATTR_EXIT_INSTR_OFFSETS
	.align		4
        /*0058*/ 	.byte	0x04, 0x1c
        /*005a*/ 	.short	(.L_19 - .L_18)


	//   ....[0]....
.L_18:
        /*005c*/ 	.word	0x00000090


	//   ....[1]....
        /*0060*/ 	.word	0x00000710


	//----- nvinfo : EIATTR_CRS_STACK_SIZE
	.align		4
.L_19:
        /*0064*/ 	.byte	0x04, 0x1e
        /*0066*/ 	.short	(.L_21 - .L_20)
.L_20:
        /*0068*/ 	.word	0x00000000


	//----- nvinfo : EIATTR_CBANK_PARAM_SIZE
	.align		4
.L_21:
        /*006c*/ 	.byte	0x03, 0x19
        /*006e*/ 	.short	0x0018


	//----- nvinfo : EIATTR_PARAM_CBANK
	.align		4
        /*0070*/ 	.byte	0x04, 0x0a
        /*0072*/ 	.short	(.L_23 - .L_22)
	.align		4
.L_22:
        /*0074*/ 	.word	index@(.nv.constant0._Z10sigmoid_v1PfS_ii)
        /*0078*/ 	.short	0x0380
        /*007a*/ 	.short	0x0018


	//----- nvinfo : EIATTR_SW_WAR
	.align		4
.L_23:
        /*007c*/ 	.byte	0x04, 0x36
        /*007e*/ 	.short	(.L_25 - .L_24)
.L_24:
        /*0080*/ 	.word	0x00000008
.L_25:


//--------------------- .nv.callgraph             --------------------------
	.section	.nv.callgraph,"",@"SHT_CUDA_CALLGRAPH"
	.align	4
	.sectionentsize	8
	.align		4
        /*0000*/ 	.word	0x00000000
	.align		4
        /*0004*/ 	.word	0xffffffff
	.align		4
        /*0008*/ 	.word	0x00000000
	.align		4
        /*000c*/ 	.word	0xfffffffe
	.align		4
        /*0010*/ 	.word	0x00000000
	.align		4
        /*0014*/ 	.word	0xfffffffd
	.align		4
        /*0018*/ 	.word	0x00000000
	.align		4
        /*001c*/ 	.word	0xfffffffc


//--------------------- .text._Z10sigmoid_v1PfS_ii --------------------------
	.section	.text._Z10sigmoid_v1PfS_ii,"ax",@progbits
	.align	128
        .global         _Z10sigmoid_v1PfS_ii
        .type           _Z10sigmoid_v1PfS_ii,@function
        .size           _Z10sigmoid_v1PfS_ii,(.L_x_17 - _Z10sigmoid_v1PfS_ii)
        .other          _Z10sigmoid_v1PfS_ii,@"STO_CUDA_ENTRY STV_DEFAULT"
_Z10sigmoid_v1PfS_ii:
.text._Z10sigmoid_v1PfS_ii:
[----:B------:R-:W-:Y:S01]  /*0000*/  LDC R1, c[0x0][0x37c] ;  /* 0x0000df00ff017b82 */ /* 0x000fe20000000800 */
[----:B------:R-:W0:Y:S07]  /*0010*/  S2R R0, SR_TID.X ;  /* 0x0000000000007919 */ /* 0x000e2e0000002100 */
[----:B------:R-:W0:Y:S01]  /*0020*/  S2UR UR6, SR_CTAID.X ;  /* 0x00000000000679c3 */ /* 0x000e220000002500 */
[----:B------:R-:W1:Y:S07]  /*0030*/  LDCU.64 UR4, c[0x0][0x390] ;  /* 0x00007200ff0477ac */ /* 0x000e6e0008000a00 */
[----:B------:R-:W0:Y:S01]  /*0040*/  LDC R3, c[0x0][0x360] ;  /* 0x0000d800ff037b82 */ /* 0x000e220000000800 */
[----:B-1----:R-:W-:Y:S01]  /*0050*/  UIMAD UR4, UR5, UR4, URZ ;  /* 0x00000004050472a4 */ /* 0x002fe2000f8e02ff */
[----:B0-----:R-:W-:-:S05]  /*0060*/  IMAD R3, R3, UR6, R0 ;  /* 0x0000000603037c24 */ /* 0x001fca000f8e0200 */
[----:B------:R-:W-:-:S04]  /*0070*/  SHF.L.U32 R3, R3, 0x2, RZ ;  /* 0x0000000203037819 */ /* 0x000fc800000006ff */
[----:B------:R-:W-:-:S13]  /*0080*/  ISETP.GE.AND P0, PT, R3, UR4, PT ;  /* 0x0000000403007c0c */ /* 0x000fda000bf06270 */
[----:B------:R-:W-:Y:S05]  /*0090*/  @P0 EXIT ;  /* 0x000000000000094d */ /* 0x000fea0003800000 */
[----:B------:R-:W0:Y:S01]  /*00a0*/  LDC.64 R4, c[0x0][0x380] ;  /* 0x0000e000ff047b82 */ /* 0x000e220000000a00 */
[----:B------:R-:W1:Y:S01]  /*00b0*/  LDCU.64 UR4, c[0x0][0x358] ;  /* 0x00006b00ff0477ac */ /* 0x000e620008000a00 */
[----:B0-----:R-:W-:-:S06]  /*00c0*/  IMAD.WIDE R4, R3, 0x4, R4 ;  /* 0x0000000403047825 */ /* 0x001fcc00078e0204 */
[----:B-1----:R-:W2:Y:S01]  /*00d0*/  LDG.E.128 R4, desc[UR4][R4.64] ;  /* 0x0000000404047981 */ /* 0x002ea2000c1e1d00 */
[----:B------:R-:W-:Y:S02]  /*00e0*/  HFMA2 R9, -RZ, RZ, 0.96630859375, -0.0022525787353515625 ;  /* 0x3bbb989dff097431 */ /* 0x000fe400000001ff */
[----:B------:R-:W-:Y:S01]  /*00f0*/  IMAD.MOV.U32 R11, RZ, RZ, 0x437c0000 ;  /* 0x437c0000ff0b7424 */ /* 0x000fe200078e00ff */
[----:B------:R-:W-:Y:S02]  /*0100*/  BSSY.RECONVERGENT B0, `(.L_x_0) ;  /* 0x0000015000007945 */ /* 0x000fe40003800200 */
[----:B--2---:R-:W-:-:S04]  /*0110*/  FFMA.SAT R0, R4, -R9, 0.5 ;  /* 0x3f00000004007423 */ /* 0x004fc80000002809 */
[----:B------:R-:W-:-:S04]  /*0120*/  FFMA.RM R0, R0, R11, 12582913 ;  /* 0x4b40000100007423 */ /* 0x000fc8000000400b */
[C---:B------:R-:W-:Y:S01]  /*0130*/  FADD R9, R0.reuse, -12583039 ;  /* 0xcb40007f00097421 */ /* 0x040fe20000000000 */
[----:B------:R-:W-:-:S03]  /*0140*/  SHF.L.U32 R0, R0, 0x17, RZ ;  /* 0x0000001700007819 */ /* 0x000fc600000006ff */
[----:B------:R-:W-:-:S04]  /*0150*/  FFMA R9, R4, -1.4426950216293334961, -R9 ;  /* 0xbfb8aa3b04097823 */ /* 0x000fc80000000809 */
[----:B------:R-:W-:-:S06]  /*0160*/  FFMA R9, R4, -1.925963033500011079e-08, R9 ;  /* 0xb2a5706004097823 */ /* 0x000fcc0000000009 */
[----:B------:R-:W0:Y:S02]  /*0170*/  MUFU.EX2 R9, R9 ;  /* 0x0000000900097308 */ /* 0x000e240000000800 */
[----:B0-----:R-:W-:-:S05]  /*0180*/  FFMA R0, R0, R9, 1 ;  /* 0x3f80000000007423 */ /* 0x001fca0000000009 */
[----:B------:R-:W-:-:S04]  /*0190*/  IADD3 R2, PT, PT, R0, 0x1800000, RZ ;  /* 0x0180000000027810 */ /* 0x000fc80007ffe0ff */
[----:B------:R-:W-:-:S04]  /*01a0*/  LOP3.LUT R2, R2, 0x7f800000, RZ, 0xc0, !PT ;  /* 0x7f80000002027812 */ /* 0x000fc800078ec0ff */
[----:B------:R-:W-:-:S13]  /*01b0*/  ISETP.GT.U32.AND P0, PT, R2, 0x1ffffff, PT ;  /* 0x01ffffff0200780c */ /* 0x000fda0003f04070 */
[----:B------:R-:W-:Y:S05]  /*01c0*/  @P0 BRA `(.L_x_1) ;  /* 0x0000000000100947 */ /* 0x000fea0003800000 */
[----:B------:R-:W-:-:S07]  /*01d0*/  MOV R8, 0x1f0 ;  /* 0x000001f000087802 */ /* 0x000fce0000000f00 */
[----:B------:R-:W-:Y:S05]  /*01e0*/  CALL.REL.NOINC `($__internal_0_$__cuda_sm20_rcp_rn_f32_slowpath) ;  /* 0x00000004004c7944 */ /* 0x000fea0003c00000 */
[----:B------:R-:W-:Y:S01]  /*01f0*/  IMAD.MOV.U32 R4, RZ, RZ, R0 ;  /* 0x000000ffff047224 */ /* 0x000fe200078e0000 */
[----:B------:R-:W-:Y:S06]  /*0200*/  BRA `(.L_x_2) ;  /* 0x0000000000107947 */ /* 0x000fec0003800000 */
.L_x_1:
[----:B------:R-:W0:Y:S02]  /*0210*/  MUFU.RCP R9, R0 ;  /* 0x0000000000097308 */ /* 0x000e240000001000 */
[----:B0-----:R-:W-:-:S04]  /*0220*/  FFMA R2, R0, R9, -1 ;  /* 0xbf80000000027423 */ /* 0x001fc80000000009 */
[----:B------:R-:W-:-:S04]  /*0230*/  FADD.FTZ R2, -R2, -RZ ;  /* 0x800000ff02027221 */ /* 0x000fc80000010100 */
[----:B------:R-:W-:-:S07]  /*0240*/  FFMA R4, R9, R2, R9 ;  /* 0x0000000209047223 */ /* 0x000fce0000000009 */
.L_x_2:
[----:B------:R-:W-:Y:S05]  /*0250*/  BSYNC.RECONVERGENT B0 ;  /* 0x0000000000007941 */ /* 0x000fea0003800200 */
.L_x_0:
[----:B------:R-:W-:Y:S01]  /*0260*/  HFMA2 R9, -RZ, RZ, 3.7421875, 0 ;  /* 0x437c0000ff097431 */ /* 0x000fe200000001ff */
[----:B------:R-:W-:Y:S01]  /*0270*/  MOV R0, 0x3bbb989d ;  /* 0x3bbb989d00007802 */ /* 0x000fe20000000f00 */
[----:B------:R-:W-:Y:S04]  /*0280*/  BSSY.RECONVERGENT B0, `(.L_x_3) ;  /* 0x0000015000007945 */ /* 0x000fe80003800200 */
[----:B------:R-:W-:-:S04]  /*0290*/  FFMA.SAT R0, R5, -R0, 0.5 ;  /* 0x3f00000005007423 */ /* 0x000fc80000002800 */
[----:B------:R-:W-:-:S04]  /*02a0*/  FFMA.RM R0, R0, R9, 12582913 ;  /* 0x4b40000100007423 */ /* 0x000fc80000004009 */
[C---:B------:R-:W-:Y:S01]  /*02b0*/  FADD R2, R0.reuse, -12583039 ;  /* 0xcb40007f00027421 */ /* 0x040fe20000000000 */
[----:B------:R-:W-:-:S03]  /*02c0*/  IMAD.SHL.U32 R0, R0, 0x800000, RZ ;  /* 0x0080000000007824 */ /* 0x000fc600078e00ff */
[----:B------:R-:W-:-:S04]  /*02d0*/  FFMA R2, R5, -1.4426950216293334961, -R2 ;  /* 0xbfb8aa3b05027823 */ /* 0x000fc80000000802 */
[----:B------:R-:W-:-:S04]  /*02e0*/  FFMA R2, R5, -1.925963033500011079e-08, R2 ;  /* 0xb2a5706005027823 */ /* 0x000fc80000000002 */
        /* <DEDUP_REMOVED lines=8> */
[----:B------:R-:W-:Y:S01]  /*0370*/  MOV R5, R0 ;  /* 0x0000000000057202 */ /* 0x000fe20000000f00 */
[----:B------:R-:W-:Y:S06]  /*0380*/  BRA `(.L_x_5) ;  /* 0x0000000000107947 */ /* 0x000fec0003800000 */
.L_x_4:
[----:B------:R-:W0:Y:S02]  /*0390*/  MUFU.RCP R5, R0 ;  /* 0x0000000000057308 */ /* 0x000e240000001000 */
[----:B0-----:R-:W-:-:S04]  /*03a0*/  FFMA R2, R0, R5, -1 ;  /* 0xbf80000000027423 */ /* 0x001fc80000000005 */
[----:B------:R-:W-:-:S04]  /*03b0*/  FADD.FTZ R2, -R2, -RZ ;  /* 0x800000ff02027221 */ /* 0x000fc80000010100 */
[----:B------:R-:W-:-:S07]  /*03c0*/  FFMA R5, R5, R2, R5 ;  /* 0x0000000205057223 */ /* 0x000fce0000000005 */
.L_x_5:
[----:B------:R-:W-:Y:S05]  /*03d0*/  BSYNC.RECONVERGENT B0 ;  /* 0x0000000000007941 */ /* 0x000fea0003800200 */
.L_x_3:
[----:B------:R-:W-:Y:S02]  /*03e0*/  HFMA2 R11, -RZ, RZ, 3.7421875, 0 ;  /* 0x437c0000ff0b7431 */ /* 0x000fe400000001ff */
[----:B------:R-:W-:Y:S01]  /*03f0*/  IMAD.MOV.U32 R9, RZ, RZ, 0x3bbb989d ;  /* 0x3bbb989dff097424 */ /* 0x000fe200078e00ff */
[----:B------:R-:W-:Y:S03]  /*0400*/  BSSY.RECONVERGENT B0, `(.L_x_6) ;  /* 0x0000015000007945 */ /* 0x000fe60003800200 */
[----:B------:R-:W-:-:S04]  /*0410*/  FFMA.SAT R0, R6, -R9, 0.5 ;  /* 0x3f00000006007423 */ /* 0x000fc80000002809 */
[----:B------:R-:W-:-:S04]  /*0420*/  FFMA.RM R0, R0, R11, 12582913 ;  /* 0x4b40000100007423 */ /* 0x000fc8000000400b */
[C---:B------:R-:W-:Y:S01]  /*0430*/  FADD R9, R0.reuse, -12583039 ;  /* 0xcb40007f00097421 */ /* 0x040fe20000000000 */
[----:B------:R-:W-:-:S03]  /*0440*/  SHF.L.U32 R0, R0, 0x17, RZ ;  /* 0x0000001700007819 */ /* 0x000fc600000006ff */
[----:B------:R-:W-:-:S04]  /*0450*/  FFMA R9, R6, -1.4426950216293334961, -R9 ;  /* 0xbfb8aa3b06097823 */ /* 0x000fc80000000809 */
[----:B------:R-:W-:-:S06]  /*0460*/  FFMA R9, R6, -1.925963033500011079e-08, R9 ;  /* 0xb2a5706006097823 */ /* 0x000fcc0000000009 */
[----:B------:R-:W0:Y:S02]  /*0470*/  MUFU.EX2 R9, R9 ;  /* 0x0000000900097308 */ /* 0x000e240000000800 */
[----:B0-----:R-:W-:-:S04]  /*0480*/  FFMA R0, R0, R9, 1 ;  /* 0x3f80000000007423 */ /* 0x001fc80000000009 */
[----:B------:R-:W-:-:S05]  /*0490*/  VIADD R2, R0, 0x1800000 ;  /* 0x0180000000027836 */ /* 0x000fca0000000000 */
[----:B------:R-:W-:-:S04]  /*04a0*/  LOP3.LUT R2, R2, 0x7f800000, RZ, 0xc0, !PT ;  /* 0x7f80000002027812 */ /* 0x000fc800078ec0ff */
[----:B------:R-:W-:-:S13]  /*04b0*/  ISETP.GT.U32.AND P0, PT, R2, 0x1ffffff, PT ;  /* 0x01ffffff0200780c */ /* 0x000fda0003f04070 */
[----:B------:R-:W-:Y:S05]  /*04c0*/  @P0 BRA `(.L_x_7) ;  /* 0x0000000000100947 */ /* 0x000fea0003800000 */
[----:B------:R-:W-:-:S07]  /*04d0*/  MOV R8, 0x4f0 ;  /* 0x000004f000087802 */ /* 0x000fce0000000f00 */
[----:B------:R-:W-:Y:S05]  /*04e0*/  CALL.REL.NOINC `($__internal_0_$__cuda_sm20_rcp_rn_f32_slowpath) ;  /* 0x00000000008c7944 */ /* 0x000fea0003c00000 */
[----:B------:R-:W-:Y:S01]  /*04f0*/  MOV R6, R0 ;  /* 0x0000000000067202 */ /* 0x000fe20000000f00 */
[----:B------:R-:W-:Y:S06]  /*0500*/  BRA `(.L_x_8) ;  /* 0x0000000000107947 */ /* 0x000fec0003800000 */
.L_x_7:
[----:B------:R-:W0:Y:S02]  /*0510*/  MUFU.RCP R9, R0 ;  /* 0x0000000000097308 */ /* 0x000e240000001000 */
[----:B0-----:R-:W-:-:S04]  /*0520*/  FFMA R2, R0, R9, -1 ;  /* 0xbf80000000027423 */ /* 0x001fc80000000009 */
[----:B------:R-:W-:-:S04]  /*0530*/  FADD.FTZ R2, -R2, -RZ ;  /* 0x800000ff02027221 */ /* 0x000fc80000010100 */
[----:B------:R-:W-:-:S07]  /*0540*/  FFMA R6, R9, R2, R9 ;  /* 0x0000000209067223 */ /* 0x000fce0000000009 */
.L_x_8:
[----:B------:R-:W-:Y:S05]  /*0550*/  BSYNC.RECONVERGENT B0 ;  /* 0x0000000000007941 */ /* 0x000fea0003800200 */
.L_x_6:
[----:B------:R-:W-:Y:S02]  /*0560*/  HFMA2 R0, -RZ, RZ, 0.96630859375, -0.0022525787353515625 ;  /* 0x3bbb989dff007431 */ /* 0x000fe400000001ff */
[----:B------:R-:W-:Y:S01]  /*0570*/  IMAD.MOV.U32 R9, RZ, RZ, 0x437c0000 ;  /* 0x437c0000ff097424 */ /* 0x000fe200078e00ff */
[----:B------:R-:W-:Y:S02]  /*0580*/  BSSY.RECONVERGENT B0, `(.L_x_9) ;  /* 0x0000015000007945 */ /* 0x000fe40003800200 */
[----:B------:R-:W-:-:S04]  /*0590*/  FFMA.SAT R0, R7, -R0, 0.5 ;  /* 0x3f00000007007423 */ /* 0x000fc80000002800 */
[----:B------:R-:W-:-:S04]  /*05a0*/  FFMA.RM R0, R0, R9, 12582913 ;  /* 0x4b40000100007423 */ /* 0x000fc80000004009 */
[C---:B------:R-:W-:Y:S01]  /*05b0*/  FADD R2, R0.reuse, -12583039 ;  /* 0xcb40007f00027421 */ /* 0x040fe20000000000 */
[----:B------:R-:W-:-:S03]  /*05c0*/  SHF.L.U32 R0, R0, 0x17, RZ ;  /* 0x0000001700007819 */ /* 0x000fc600000006ff */
        /* <DEDUP_REMOVED lines=12> */
.L_x_10:
[----:B------:R-:W0:Y:S02]  /*0690*/  MUFU.RCP R7, R0 ;  /* 0x0000000000077308 */ /* 0x000e240000001000 */
[----:B0-----:R-:W-:-:S04]  /*06a0*/  FFMA R2, R0, R7, -1 ;  /* 0xbf80000000027423 */ /* 0x001fc80000000007 */
[----:B------:R-:W-:-:S04]  /*06b0*/  FADD.FTZ R2, -R2, -RZ ;  /* 0x800000ff02027221 */ /* 0x000fc80000010100 */
[----:B------:R-:W-:-:S07]  /*06c0*/  FFMA R7, R7, R2, R7 ;  /* 0x0000000207077223 */ /* 0x000fce0000000007 */
.L_x_11:
[----:B------:R-:W-:Y:S05]  /*06d0*/  BSYNC.RECONVERGENT B0 ;  /* 0x0000000000007941 */ /* 0x000fea0003800200 */
.L_x_9:
[----:B------:R-:W0:Y:S02]  /*06e0*/  LDC.64 R8, c[0x0][0x388] ;  /* 0x0000e200ff087b82 */ /* 0x000e240000000a00 */
[----:B0-----:R-:W-:-:S05]  /*06f0*/  IMAD.WIDE R2, R3, 0x4, R8 ;  /* 0x0000000403027825 */ /* 0x001fca00078e0208 */
[----:B------:R-:W-:Y:S01]  /*0700*/  STG.E.128 desc[UR4][R2.64], R4 ;  /* 0x0000000402007986 */ /* 0x000fe2000c101d04 */
[----:B------:R-:W-:Y:S05]  /*0710*/  EXIT ;  /* 0x000000000000794d */ /* 0x000fea0003800000 */
        .weak           $__internal_0_$__cuda_sm20_rcp_rn_f32_slowpath
        .type           $__internal_0_$__cuda_sm20_rcp_rn_f32_slowpath,@function
        .size           $__internal_0_$__cuda_sm20_rcp_rn_f32_slowpath,(.L_x_17 - $__internal_0_$__cuda_sm20_rcp_rn_f32_slowpath)
$__internal_0_$__cuda_sm20_rcp_rn_f32_slowpath:
[----:B------:R-:W-:Y:S01]  /*0720*/  SHF.L.U32 R2, R0, 0x1, RZ ;  /* 0x0000000100027819 */ /* 0x000fe200000006ff */
[----:B------:R-:W-:Y:S03]  /*0730*/  BSSY.RECONVERGENT B1, `(.L_x_12) ;  /* 0x0000030000017945 */ /* 0x000fe60003800200 */
[----:B------:R-:W-:-:S04]  /*0740*/  SHF.R.U32.HI R13, RZ, 0x18, R2 ;  /* 0x00000018ff0d7819 */ /* 0x000fc80000011602 */
[----:B------:R-:W-:-:S13]  /*0750*/  ISETP.NE.U32.AND P0, PT, R13, RZ, PT ;  /* 0x000000ff0d00720c */ /* 0x000fda0003f05070 */
[----:B------:R-:W-:Y:S05]  /*0760*/  @P0 BRA `(.L_x_13) ;  /* 0x0000000000280947 */ /* 0x000fea0003800000 */
[----:B------:R-:W-:-:S04]  /*0770*/  SHF.L.U32 R2, R0, 0x1, RZ ;  /* 0x0000000100027819 */ /* 0x000fc800000006ff */
[----:B------:R-:W-:-:S13]  /*0780*/  ISETP.NE.AND P0, PT, R2, RZ, PT ;  /* 0x000000ff0200720c */ /* 0x000fda0003f05270 */
[----:B------:R-:W-:Y:S01]  /*0790*/  @P0 FFMA R10, R0, 1.84467440737095516160e+19, RZ ;  /* 0x5f800000000a0823 */ /* 0x000fe200000000ff */
[----:B------:R-:W-:Y:S08]  /*07a0*/  @!P0 MUFU.RCP R9, R0 ;  /* 0x0000000000098308 */ /* 0x000ff00000001000 */
[----:B------:R-:W0:Y:S02]  /*07b0*/  @P0 MUFU.RCP R11, R10 ;  /* 0x0000000a000b0308 */ /* 0x000e240000001000 */
[----:B0-----:R-:W-:-:S04]  /*07c0*/  @P0 FFMA R2, R10, R11, -1 ;  /* 0xbf8000000a020423 */ /* 0x001fc8000000000b */
[----:B------:R-:W-:-:S04]  /*07d0*/  @P0 FADD.FTZ R2, -R2, -RZ ;  /* 0x800000ff02020221 */ /* 0x000fc80000010100 */
[----:B------:R-:W-:-:S04]  /*07e0*/  @P0 FFMA R2, R11, R2, R11 ;  /* 0x000000020b020223 */ /* 0x000fc8000000000b */
[----:B------:R-:W-:Y:S01]  /*07f0*/  @P0 FFMA R9, R2, 1.84467440737095516160e+19, RZ ;  /* 0x5f80000002090823 */ /* 0x000fe200000000ff */
[----:B------:R-:W-:Y:S06]  /*0800*/  BRA `(.L_x_14) ;  /* 0x0000000000887947 */ /* 0x000fec0003800000 */
.L_x_13:
[----:B------:R-:W-:-:S04]  /*0810*/  IADD3 R15, PT, PT, R13, -0xfd, RZ ;  /* 0xffffff030d0f7810 */ /* 0x000fc80007ffe0ff */
[----:B------:R-:W-:-:S13]  /*0820*/  ISETP.GT.U32.AND P0, PT, R15, 0x1, PT ;  /* 0x000000010f00780c */ /* 0x000fda0003f04070 */
[----:B------:R-:W-:Y:S05]  /*0830*/  @P0 BRA `(.L_x_15) ;  /* 0x0000000000780947 */ /* 0x000fea0003800000 */
[----:B------:R-:W-:Y:S01]  /*0840*/  LOP3.LUT R2, R0, 0x7fffff, RZ, 0xc0, !PT ;  /* 0x007fffff00027812 */ /* 0x000fe200078ec0ff */
[----:B------:R-:W-:-:S03]  /*0850*/  IMAD.MOV.U32 R12, RZ, RZ, 0x3 ;  /* 0x00000003ff0c7424 */ /* 0x000fc600078e00ff */
[----:B------:R-:W-:Y:S02]  /*0860*/  LOP3.LUT R2, R2, 0x3f800000, RZ, 0xfc, !PT ;  /* 0x3f80000002027812 */ /* 0x000fe400078efcff */
[----:B------:R-:W-:Y:S02]  /*0870*/  SHF.L.U32 R12, R12, R15, RZ ;  /* 0x0000000f0c0c7219 */ /* 0x000fe400000006ff */
[----:B------:R-:W0:Y:S02]  /*0880*/  MUFU.RCP R9, R2 ;  /* 0x0000000200097308 */ /* 0x000e240000001000 */
[----:B0-----:R-:W-:-:S04]  /*0890*/  FFMA R10, R2, R9, -1 ;  /* 0xbf800000020a7423 */ /* 0x001fc80000000009 */
[----:B------:R-:W-:-:S04]  /*08a0*/  FADD.FTZ R10, -R10, -RZ ;  /* 0x800000ff0a0a7221 */ /* 0x000fc80000010100 */
[CCC-:B------:R-:W-:Y:S01]  /*08b0*/  FFMA.RM R11, R9.reuse, R10.reuse, R9.reuse ;  /* 0x0000000a090b7223 */ /* 0x1c0fe20000004009 */
[----:B------:R-:W-:-:S04]  /*08c0*/  FFMA.RP R10, R9, R10, R9 ;  /* 0x0000000a090a7223 */ /* 0x000fc80000008009 */
[C---:B------:R-:W-:Y:S02]  /*08d0*/  LOP3.LUT R9, R11.reuse, 0x7fffff, RZ, 0xc0, !PT ;  /* 0x007fffff0b097812 */ /* 0x040fe400078ec0ff */
[----:B------:R-:W-:Y:S02]  /*08e0*/  FSETP.NEU.FTZ.AND P0, PT, R11, R10, PT ;  /* 0x0000000a0b00720b */ /* 0x000fe40003f1d000 */
[----:B------:R-:W-:Y:S02]  /*08f0*/  LOP3.LUT R9, R9, 0x800000, RZ, 0xfc, !PT ;  /* 0x0080000009097812 */ /* 0x000fe400078efcff */
[----:B------:R-:W-:Y:S02]  /*0900*/  SEL R10, RZ, 0xffffffff, !P0 ;  /* 0xffffffffff0a7807 */ /* 0x000fe40004000000 */
[----:B------:R-:W-:Y:S02]  /*0910*/  LOP3.LUT R12, R12, R9, RZ, 0xc0, !PT ;  /* 0x000000090c0c7212 */ /* 0x000fe400078ec0ff */
[----:B------:R-:W-:-:S02]  /*0920*/  IADD3 R10, PT, PT, -R10, RZ, RZ ;  /* 0x000000ff0a0a7210 */ /* 0x000fc40007ffe1ff */
[-C--:B------:R-:W-:Y:S02]  /*0930*/  SHF.R.U32.HI R12, RZ, R15.reuse, R12 ;  /* 0x0000000fff0c7219 */ /* 0x080fe4000001160c */
[----:B------:R-:W-:Y:S02]  /*0940*/  LOP3.LUT P1, RZ, R10, R15, R9, 0xf8, !PT ;  /* 0x0000000f0aff7212 */ /* 0x000fe4000782f809 */
[C---:B------:R-:W-:Y:S02]  /*0950*/  LOP3.LUT P0, RZ, R12.reuse, 0x1, RZ, 0xc0, !PT ;  /* 0x000000010cff7812 */ /* 0x040fe4000780c0ff */
[----:B------:R-:W-:-:S04]  /*0960*/  LOP3.LUT P2, RZ, R12, 0x2, RZ, 0xc0, !PT ;  /* 0x000000020cff7812 */ /* 0x000fc8000784c0ff */
[----:B------:R-:W-:Y:S02]  /*0970*/  PLOP3.LUT P0, PT, P0, P1, P2, 0xe0, 0x0 ;  /* 0x000000000000781c */ /* 0x000fe40000703c20 */
[----:B------:R-:W-:Y:S02]  /*0980*/  LOP3.LUT P1, RZ, R0, 0x7fffff, RZ, 0xc0, !PT ;  /* 0x007fffff00ff7812 */ /* 0x000fe4000782c0ff */
[----:B------:R-:W-:-:S04]  /*0990*/  SEL R2, RZ, 0x1, !P0 ;  /* 0x00000001ff027807 */ /* 0x000fc80004000000 */
[----:B------:R-:W-:-:S04]  /*09a0*/  IADD3 R2, PT, PT, -R2, RZ, RZ ;  /* 0x000000ff02027210 */ /* 0x000fc80007ffe1ff */
[----:B------:R-:W-:Y:S02]  /*09b0*/  ISETP.GE.AND P0, PT, R2, RZ, PT ;  /* 0x000000ff0200720c */ /* 0x000fe40003f06270 */
[----:B------:R-:W-:-:S04]  /*09c0*/  IADD3 R2, PT, PT, R13, -0xfc, RZ ;  /* 0xffffff040d027810 */ /* 0x000fc80007ffe0ff */
[----:B------:R-:W-:-:S07]  /*09d0*/  SHF.R.U32.HI R9, RZ, R2, R9 ;  /* 0x00000002ff097219 */ /* 0x000fce0000011609 */
[----:B------:R-:W-:-:S05]  /*09e0*/  @!P0 VIADD R9, R9, 0x1 ;  /* 0x0000000109098836 */ /* 0x000fca0000000000 */
[----:B------:R-:W-:-:S04]  /*09f0*/  @!P1 SHF.L.U32 R9, R9, 0x1, RZ ;  /* 0x0000000109099819 */ /* 0x000fc800000006ff */
[----:B------:R-:W-:Y:S01]  /*0a00*/  LOP3.LUT R9, R9, 0x80000000, R0, 0xf8, !PT ;  /* 0x8000000009097812 */ /* 0x000fe200078ef800 */
[----:B------:R-:W-:Y:S06]  /*0a10*/  BRA `(.L_x_14) ;  /* 0x0000000000047947 */ /* 0x000fec0003800000 */
.L_x_15:
[----:B------:R0:W1:Y:S02]  /*0a20*/  MUFU.RCP R9, R0 ;  /* 0x0000000000097308 */ /* 0x0000640000001000 */
.L_x_14:
[----:B------:R-:W-:Y:S05]  /*0a30*/  BSYNC.RECONVERGENT B1 ;  /* 0x0000000000017941 */ /* 0x000fea0003800200 */
.L_x_12:
[----:B01----:R-:W-:Y:S01]  /*0a40*/  MOV R0, R9 ;  /* 0x0000000900007202 */ /* 0x003fe20000000f00 */
[----:B------:R-:W-:-:S04]  /*0a50*/  HFMA2 R9, -RZ, RZ, 0, 0 ;  /* 0x00000000ff097431 */ /* 0x000fc800000001ff */
[----:B------:R-:W-:Y:S05]  /*0a60*/  RET.REL.NODEC R8 `(_Z10sigmoid_v1PfS_ii) ;  /* 0xfffffff408647950 */ /* 0x000fea0003c3ffff */
.L_x_16:
[----:B------:R-:W-:-:S00]  /*0a70*/  BRA `(.L_x_16) ;  /* 0xfffffffc00fc7947 */ /* 0x000fc0000383ffff */
[----:B------:R-:W-:-:S00]  /*0a80*/  NOP ;  /* 0x0000000000007918 */ /* 0x000fc00000000000 */
[----:B------:R-:W-:-:S00]  /*0a90*/  NOP ;  /* 0x0000000000007918 */ /* 0x000fc00000000000 */
[----:B------:R-:W-:-:S00]  /*0aa0*/  NOP ;  /* 0x0000000000007918 */ /* 0x000fc00000000000 */
[----:B------:R-:W-:-:S00]  /*0ab0*/  NOP ;  /* 0x0000000000007918 */ /* 0x000fc00000000000 */
[----:B------:R-:W-:-:S00]  /*0ac0*/  NOP ;  /* 0x0000000000007918 */ /* 0x000fc00000000000 */
[----:B------:R-:W-:-:S00]  /*0ad0*/  NOP ;  /* 0x0000000000007918 */ /* 0x000fc00000000000 */
[----:B------:R-:W-:-:S00]  /*0ae0*/  NOP ;  /* 0x0000000000007918 */ /* 0x000fc00000000000 */
[----:B------:R-:W-:-:S00]  /*0af0*/  NOP ;  /* 0x0000000000007918 */ /* 0x000fc00000000000 */
.L_x_17:


//--------------------- .nv.shared.reserved.0     --------------------------
	.section	.nv.shared.reserved.0,"aw",@nobits
	.weak		__nv_reservedSMEM_offset_0_alias
	.size		__nv_reservedSMEM_offset_0_alias, 0, 64
	.other		__nv_reservedSMEM_offset_0_alias,@"STO_CUDA_RESERVED_SHARED STV_DEFAULT"
__nv_reservedSMEM_offset_0_alias:
	.zero		0
	.zero		64


//--------------------- .nv.constant0._Z10sigmoid_v1PfS_ii --------------------------
	.section	.nv.constant0._Z10sigmoid_v1PfS_ii,"a",@progbits
	.sectionflags	@""
	.align	4
.nv.constant0._Z10sigmoid_v1PfS_ii:
	.zero		920


//--------------------- SYMBOLS --------------------------

	.type		.nv.reservedSmem.offset0,@object
	.size		.nv.reservedSmem.offset0,0x4
